	.headerflags	@"EF_CUDA_TEXMODE_UNIFIED EF_CUDA_64BIT_ADDRESS EF_CUDA_ACCELERATORS EF_CUDA_SM90 EF_CUDA_VIRTUAL_SM(EF_CUDA_SM90)"
	.elftype	@"ET_EXEC"


//--------------------- .nv.info                  --------------------------
	.section	.nv.info,"",@"SHT_CUDA_INFO"
	.align	4


	//----- nvinfo : EIATTR_REGCOUNT
	.align		4
        /*0000*/ 	.byte	0x04, 0x2f
        /*0002*/ 	.short	(.L_3 - .L_2)
	.align		4
.L_2:
        /*0004*/ 	.word	index@(triton_poi_fused__native_batch_norm_legit_no_training_convolution_relu_62)
        /*0008*/ 	.word	0x00000020


	//----- nvinfo : EIATTR_MIN_STACK_SIZE
	.align		4
.L_3:
        /*000c*/ 	.byte	0x04, 0x12
        /*000e*/ 	.short	(.L_5 - .L_4)
	.align		4
.L_4:
        /*0010*/ 	.word	index@(triton_poi_fused__native_batch_norm_legit_no_training_convolution_relu_62)
        /*0014*/ 	.word	0x00000000


	//----- nvinfo : EIATTR_FRAME_SIZE
	.align		4
.L_5:
        /*0018*/ 	.byte	0x04, 0x11
        /*001a*/ 	.short	(.L_7 - .L_6)
	.align		4
.L_6:
        /*001c*/ 	.word	index@(triton_poi_fused__native_batch_norm_legit_no_training_convolution_relu_62)
        /*0020*/ 	.word	0x00000000


	//----- nvinfo : EIATTR_MIN_STACK_SIZE
	.align		4
.L_7:
        /*0024*/ 	.byte	0x04, 0x12
        /*0026*/ 	.short	(.L_9 - .L_8)
	.align		4
.L_8:
        /*0028*/ 	.word	index@(triton_poi_fused__native_batch_norm_legit_no_training_convolution_relu_62)
        /*002c*/ 	.word	0x00000000
.L_9:


//--------------------- .nv.info.triton_poi_fused__native_batch_norm_legit_no_training_convolution_relu_62 --------------------------
	.section	.nv.info.triton_poi_fused__native_batch_norm_legit_no_training_convolution_relu_62,"",@"SHT_CUDA_INFO"
	.sectionflags	@""
	.align	4


	//----- nvinfo : EIATTR_CUDA_API_VERSION
	.align		4
        /*0000*/ 	.byte	0x04, 0x37
        /*0002*/ 	.short	(.L_11 - .L_10)
.L_10:
        /*0004*/ 	.word	0x0000007c


	//----- nvinfo : EIATTR_KPARAM_INFO
	.align		4
.L_11:
        /*0008*/ 	.byte	0x04, 0x17
        /*000a*/ 	.short	(.L_13 - .L_12)
.L_12:
        /*000c*/ 	.word	0x00000000
        /*0010*/ 	.short	0x0007
        /*0012*/ 	.short	0x0038
        /*0014*/ 	.byte	0x00, 0xf0, 0x11, 0x00


	//----- nvinfo : EIATTR_KPARAM_INFO
	.align		4
.L_13:
        /*0018*/ 	.byte	0x04, 0x17
        /*001a*/ 	.short	(.L_15 - .L_14)
.L_14:
        /*001c*/ 	.word	0x00000000
        /*0020*/ 	.short	0x0006
        /*0022*/ 	.short	0x0030
        /*0024*/ 	.byte	0x00, 0xf4, 0x21, 0x00


	//----- nvinfo : EIATTR_KPARAM_INFO
	.align		4
.L_15:
        /*0028*/ 	.byte	0x04, 0x17
        /*002a*/ 	.short	(.L_17 - .L_16)
.L_16:
        /*002c*/ 	.word	0x00000000
        /*0030*/ 	.short	0x0005
        /*0032*/ 	.short	0x0028
        /*0034*/ 	.byte	0x00, 0xf4, 0x21, 0x00


	//----- nvinfo : EIATTR_KPARAM_INFO
	.align		4
.L_17:
        /*0038*/ 	.byte	0x04, 0x17
        /*003a*/ 	.short	(.L_19 - .L_18)
.L_18:
        /*003c*/ 	.word	0x00000000
        /*0040*/ 	.short	0x0004
        /*0042*/ 	.short	0x0020
        /*0044*/ 	.byte	0x00, 0xf4, 0x21, 0x00


	//----- nvinfo : EIATTR_KPARAM_INFO
	.align		4
.L_19:
        /*0048*/ 	.byte	0x04, 0x17
        /*004a*/ 	.short	(.L_21 - .L_20)
.L_20:
        /*004c*/ 	.word	0x00000000
        /*0050*/ 	.short	0x0003
        /*0052*/ 	.short	0x0018
        /*0054*/ 	.byte	0x00, 0xf4, 0x21, 0x00


	//----- nvinfo : EIATTR_KPARAM_INFO
	.align		4
.L_21:
        /*0058*/ 	.byte	0x04, 0x17
        /*005a*/ 	.short	(.L_23 - .L_22)
.L_22:
        /*005c*/ 	.word	0x00000000
        /*0060*/ 	.short	0x0002
        /*0062*/ 	.short	0x0010
        /*0064*/ 	.byte	0x00, 0xf4, 0x21, 0x00


	//----- nvinfo : EIATTR_KPARAM_INFO
	.align		4
.L_23:
        /*0068*/ 	.byte	0x04, 0x17
        /*006a*/ 	.short	(.L_25 - .L_24)
.L_24:
        /*006c*/ 	.word	0x00000000
        /*0070*/ 	.short	0x0001
        /*0072*/ 	.short	0x0008
        /*0074*/ 	.byte	0x00, 0xf4, 0x21, 0x00


	//----- nvinfo : EIATTR_KPARAM_INFO
	.align		4
.L_25:
        /*0078*/ 	.byte	0x04, 0x17
        /*007a*/ 	.short	(.L_27 - .L_26)
.L_26:
        /*007c*/ 	.word	0x00000000
        /*0080*/ 	.short	0x0000
        /*0082*/ 	.short	0x0000
        /*0084*/ 	.byte	0x00, 0xf4, 0x21, 0x00


	//----- nvinfo : EIATTR_SPARSE_MMA_MASK
	.align		4
.L_27:
        /*0088*/ 	.byte	0x03, 0x50
        /*008a*/ 	.short	0x0000


	//----- nvinfo : EIATTR_MAXREG_COUNT
	.align		4
        /*008c*/ 	.byte	0x03, 0x1b
        /*008e*/ 	.short	0x00ff


	//----- nvinfo : EIATTR_EXIT_INSTR_OFFSETS
	.align		4
        /*0090*/ 	.byte	0x04, 0x1c
        /*0092*/ 	.short	(.L_29 - .L_28)


	//   ....[0]....
.L_28:
        /*0094*/ 	.word	0x00000590


	//   ....[1]....
        /*0098*/ 	.word	0x000005b0


	//----- nvinfo : EIATTR_REQNTID
	.align		4
.L_29:
        /*009c*/ 	.byte	0x04, 0x10
        /*009e*/ 	.short	(.L_31 - .L_30)
.L_30:
        /*00a0*/ 	.word	0x00000080
        /*00a4*/ 	.word	0x00000001
        /*00a8*/ 	.word	0x00000001


	//----- nvinfo : EIATTR_CBANK_PARAM_SIZE
	.align		4
.L_31:
        /*00ac*/ 	.byte	0x03, 0x19
        /*00ae*/ 	.short	0x003c


	//----- nvinfo : EIATTR_PARAM_CBANK
	.align		4
        /*00b0*/ 	.byte	0x04, 0x0a
        /*00b2*/ 	.short	(.L_33 - .L_32)
	.align		4
.L_32:
        /*00b4*/ 	.word	index@(.nv.constant0.triton_poi_fused__native_batch_norm_legit_no_training_convolution_relu_62)
        /*00b8*/ 	.short	0x0210
        /*00ba*/ 	.short	0x003c


	//----- nvinfo : EIATTR_SW_WAR
	.align		4
.L_33:
        /*00bc*/ 	.byte	0x04, 0x36
        /*00be*/ 	.short	(.L_35 - .L_34)
.L_34:
        /*00c0*/ 	.word	0x00000008
.L_35:


//--------------------- .nv.callgraph             --------------------------
	.section	.nv.callgraph,"",@"SHT_CUDA_CALLGRAPH"
	.align	4
	.sectionentsize	8
	.align		4
        /*0000*/ 	.word	0x00000000
	.align		4
        /*0004*/ 	.word	0xffffffff
	.align		4
        /*0008*/ 	.word	0x00000000
	.align		4
        /*000c*/ 	.word	0xfffffffe
	.align		4
        /*0010*/ 	.word	0x00000000
	.align		4
        /*0014*/ 	.word	0xfffffffd
	.align		4
        /*0018*/ 	.word	0x00000000
	.align		4
        /*001c*/ 	.word	0xfffffffc


//--------------------- .nv.constant4             --------------------------
	.section	.nv.constant4,"a",@progbits
	.align	8
	.align		8
.nv.constant4:
        /*0000*/ 	.dword	_$_str
	.align		8
        /*0008*/ 	.dword	_$_str_$_2


//--------------------- .text.triton_poi_fused__native_batch_norm_legit_no_training_convolution_relu_62 --------------------------
	.section	.text.triton_poi_fused__native_batch_norm_legit_no_training_convolution_relu_62,"ax",@progbits
	.align	128
        .global         triton_poi_fused__native_batch_norm_legit_no_training_convolution_relu_62
        .type           triton_poi_fused__native_batch_norm_legit_no_training_convolution_relu_62,@function
        .size           triton_poi_fused__native_batch_norm_legit_no_training_convolution_relu_62,(.L_x_1 - triton_poi_fused__native_batch_norm_legit_no_training_convolution_relu_62)
        .other          triton_poi_fused__native_batch_norm_legit_no_training_convolution_relu_62,@"STO_CUDA_ENTRY STV_DEFAULT"
triton_poi_fused__native_batch_norm_legit_no_training_convolution_relu_62:
.text.triton_poi_fused__native_batch_norm_legit_no_training_convolution_relu_62:
[----:B------:R-:W0:Y:S01]  /*0000*/  LDC R1, c[0x0][0x28] ;  /* 0x00000a00ff017b82 */ /* 0x000e220000000800 */
[----:B------:R-:W1:Y:S07]  /*0010*/  S2R R0, SR_TID.X ;  /* 0x0000000000007919 */ /* 0x000e6e0000002100 */
[----:B------:R-:W2:Y:S01]  /*0020*/  LDC.64 R2, c[0x0][0x228] ;  /* 0x00008a00ff027b82 */ /* 0x000ea20000000a00 */
[----:B------:R-:W-:Y:S01]  /*0030*/  HFMA2.MMA R16, -RZ, RZ, 0, 0 ;  /* 0x00000000ff107435 */ /* 0x000fe200000001ff */
[----:B------:R-:W-:Y:S01]  /*0040*/  CS2R R20, SRZ ;  /* 0x0000000000147805 */ /* 0x000fe2000001ff00 */
[----:B------:R-:W3:Y:S01]  /*0050*/  S2R R17, SR_CTAID.X ;  /* 0x0000000000117919 */ /* 0x000ee20000002500 */
[----:B------:R-:W-:-:S04]  /*0060*/  ULDC.64 UR4, c[0x0][0x208] ;  /* 0x0000820000047ab9 */ /* 0x000fc80000000a00 */
[----:B------:R-:W4:Y:S08]  /*0070*/  LDC.64 R10, c[0x0][0x218] ;  /* 0x00008600ff0a7b82 */ /* 0x000f300000000a00 */
[----:B------:R-:W5:Y:S08]  /*0080*/  LDC.64 R8, c[0x0][0x210] ;  /* 0x00008400ff087b82 */ /* 0x000f700000000a00 */
[----:B------:R-:W4:Y:S01]  /*0090*/  LDC.64 R14, c[0x0][0x220] ;  /* 0x00008800ff0e7b82 */ /* 0x000f220000000a00 */
[----:B-1----:R-:W-:-:S04]  /*00a0*/  SHF.L.U32 R0, R0, 0x1, RZ ;  /* 0x0000000100007819 */ /* 0x002fc800000006ff */
[----:B------:R-:W-:-:S04]  /*00b0*/  LOP3.LUT R0, R0, 0xfe, RZ, 0xc0, !PT ;  /* 0x000000fe00007812 */ /* 0x000fc800078ec0ff */
[----:B---3--:R-:W-:-:S04]  /*00c0*/  LEA R17, R17, R0, 0x8 ;  /* 0x0000000011117211 */ /* 0x008fc800078e40ff */
[----:B------:R-:W-:Y:S01]  /*00d0*/  IADD3 R23, R17, 0x1, RZ ;  /* 0x0000000111177810 */ /* 0x000fe20007ffe0ff */
[C---:B------:R-:W-:Y:S01]  /*00e0*/  IMAD.HI R0, R17.reuse, 0x4d4873ed, RZ ;  /* 0x4d4873ed11007827 */ /* 0x040fe200078e02ff */
[----:B------:R-:W-:-:S03]  /*00f0*/  ISETP.GE.AND P0, PT, R17, 0xd4, PT ;  /* 0x000000d41100780c */ /* 0x000fc60003f06270 */
[----:B------:R-:W-:Y:S01]  /*0100*/  IMAD.HI R4, R23, 0x4d4873ed, RZ ;  /* 0x4d4873ed17047827 */ /* 0x000fe200078e02ff */
[----:B------:R-:W-:-:S04]  /*0110*/  SHF.R.U32.HI R5, RZ, 0x1f, R0 ;  /* 0x0000001fff057819 */ /* 0x000fc80000011600 */
[----:B------:R-:W-:Y:S02]  /*0120*/  LEA.HI.SX32 R0, R0, R5, 0x1c ;  /* 0x0000000500007211 */ /* 0x000fe400078fe2ff */
[----:B------:R-:W-:-:S03]  /*0130*/  SHF.R.U32.HI R5, RZ, 0x1f, R4 ;  /* 0x0000001fff057819 */ /* 0x000fc60000011604 */
[----:B------:R-:W-:Y:S01]  /*0140*/  IMAD R25, R0, -0x35, R17 ;  /* 0xffffffcb00197824 */ /* 0x000fe200078e0211 */
[----:B------:R-:W-:-:S03]  /*0150*/  LEA.HI.SX32 R4, R4, R5, 0x1c ;  /* 0x0000000504047211 */ /* 0x000fc600078fe2ff */
[----:B--2---:R-:W-:-:S04]  /*0160*/  IMAD.WIDE R6, R25, 0x4, R2 ;  /* 0x0000000419067825 */ /* 0x004fc800078e0202 */
[----:B------:R-:W-:Y:S01]  /*0170*/  IMAD R23, R4, -0x35, R23 ;  /* 0xffffffcb04177824 */ /* 0x000fe200078e0217 */
[----:B------:R1:W2:Y:S01]  /*0180*/  @!P0 LDG.E.EL R16, desc[UR4][R6.64] ;  /* 0x0000000406108981 */ /* 0x0002a2000c2e1900 */
[----:B------:R-:W3:Y:S02]  /*0190*/  LDC.64 R4, c[0x0][0x230] ;  /* 0x00008c00ff047b82 */ /* 0x000ee40000000a00 */
[----:B------:R-:W-:-:S05]  /*01a0*/  IMAD.WIDE R12, R23, 0x4, R2 ;  /* 0x00000004170c7825 */ /* 0x000fca00078e0202 */
[----:B------:R5:W2:Y:S01]  /*01b0*/  @!P0 LDG.E.EL R20, desc[UR4][R12.64] ;  /* 0x000000040c148981 */ /* 0x000aa2000c2e1900 */
[----:B------:R-:W3:Y:S01]  /*01c0*/  LDC.64 R2, c[0x0][0x238] ;  /* 0x00008e00ff027b82 */ /* 0x000ee20000000a00 */
[--C-:B----4-:R-:W-:Y:S01]  /*01d0*/  IMAD.WIDE R26, R25, 0x4, R10.reuse ;  /* 0x00000004191a7825 */ /* 0x110fe200078e020a */
[----:B------:R-:W-:Y:S02]  /*01e0*/  MOV R0, RZ ;  /* 0x000000ff00007202 */ /* 0x000fe40000000f00 */
[----:B-1----:R-:W-:Y:S01]  /*01f0*/  CS2R R6, SRZ ;  /* 0x0000000000067805 */ /* 0x002fe2000001ff00 */
[----:B------:R-:W-:Y:S01]  /*0200*/  IMAD.WIDE R10, R23, 0x4, R10 ;  /* 0x00000004170a7825 */ /* 0x000fe200078e020a */
[----:B------:R-:W-:Y:S01]  /*0210*/  CS2R R18, SRZ ;  /* 0x0000000000127805 */ /* 0x000fe2000001ff00 */
[----:B------:R3:W4:Y:S02]  /*0220*/  @!P0 LDG.E.EL R21, desc[UR4][R26.64] ;  /* 0x000000041a158981 */ /* 0x000724000c2e1900 */
[----:B-----5:R-:W-:-:S02]  /*0230*/  IMAD.WIDE R8, R17, 0x4, R8 ;  /* 0x0000000411087825 */ /* 0x020fc400078e0208 */
[----:B------:R1:W5:Y:S02]  /*0240*/  @!P0 LDG.E.EL R0, desc[UR4][R10.64] ;  /* 0x000000040a008981 */ /* 0x000364000c2e1900 */
[--C-:B0-----:R-:W-:Y:S02]  /*0250*/  IMAD.WIDE R12, R25, 0x4, R14.reuse ;  /* 0x00000004190c7825 */ /* 0x101fe400078e020e */
[----:B------:R-:W4:Y:S02]  /*0260*/  @!P0 LDG.E.64 R6, desc[UR4][R8.64] ;  /* 0x0000000408068981 */ /* 0x000f24000c1e1b00 */
[----:B------:R-:W-:Y:S01]  /*0270*/  IMAD.WIDE R14, R23, 0x4, R14 ;  /* 0x00000004170e7825 */ /* 0x000fe200078e020e */
[----:B------:R-:W-:Y:S01]  /*0280*/  HFMA2.MMA R29, -RZ, RZ, 0, 0 ;  /* 0x00000000ff1d7435 */ /* 0x000fe200000001ff */
[----:B------:R-:W4:Y:S02]  /*0290*/  @!P0 LDG.E.EL R19, desc[UR4][R12.64] ;  /* 0x000000040c138981 */ /* 0x000f24000c2e1900 */
[----:B---3--:R-:W-:-:S02]  /*02a0*/  IMAD.WIDE R26, R25, 0x4, R4 ;  /* 0x00000004191a7825 */ /* 0x008fc400078e0204 */
[----:B------:R-:W3:Y:S02]  /*02b0*/  @!P0 LDG.E.EL R18, desc[UR4][R14.64] ;  /* 0x000000040e128981 */ /* 0x000ee4000c2e1900 */
[----:B------:R-:W-:Y:S01]  /*02c0*/  IMAD.WIDE R24, R25, 0x4, R2 ;  /* 0x0000000419187825 */ /* 0x000fe200078e0202 */
[----:B-1----:R-:W-:-:S03]  /*02d0*/  MOV R10, RZ ;  /* 0x000000ff000a7202 */ /* 0x002fc60000000f00 */
[C---:B------:R-:W-:Y:S01]  /*02e0*/  IMAD.WIDE R4, R23.reuse, 0x4, R4 ;  /* 0x0000000417047825 */ /* 0x040fe200078e0204 */
[----:B------:R-:W3:Y:S03]  /*02f0*/  @!P0 LDG.E.EL R29, desc[UR4][R24.64] ;  /* 0x00000004181d8981 */ /* 0x000ee6000c2e1900 */
[----:B------:R-:W-:Y:S01]  /*0300*/  IMAD.WIDE R2, R23, 0x4, R2 ;  /* 0x0000000417027825 */ /* 0x000fe200078e0202 */
[----:B------:R-:W-:-:S04]  /*0310*/  CS2R R22, SRZ ;  /* 0x0000000000167805 */ /* 0x000fc8000001ff00 */
[----:B------:R0:W3:Y:S04]  /*0320*/  @!P0 LDG.E.EL R10, desc[UR4][R2.64] ;  /* 0x00000004020a8981 */ /* 0x0000e8000c2e1900 */
[----:B------:R-:W3:Y:S04]  /*0330*/  @!P0 LDG.E.EL R22, desc[UR4][R26.64] ;  /* 0x000000041a168981 */ /* 0x000ee8000c2e1900 */
[----:B------:R1:W3:Y:S01]  /*0340*/  @!P0 LDG.E.EL R23, desc[UR4][R4.64] ;  /* 0x0000000404178981 */ /* 0x0002e2000c2e1900 */
[----:B0-----:R-:W0:Y:S01]  /*0350*/  LDC.64 R2, c[0x0][0x240] ;  /* 0x00009000ff027b82 */ /* 0x001e220000000a00 */
[----:B-1----:R-:W-:Y:S01]  /*0360*/  HFMA2.MMA R5, -RZ, RZ, 1.625, 0 ;  /* 0x3e800000ff057435 */ /* 0x002fe200000001ff */
[----:B0-----:R-:W-:-:S04]  /*0370*/  IMAD.WIDE R2, R17, 0x4, R2 ;  /* 0x0000000411027825 */ /* 0x001fc800078e0202 */
[----:B--2---:R-:W-:-:S04]  /*0380*/  FADD R16, R16, 9.9999997473787516356e-06 ;  /* 0x3727c5ac10107421 */ /* 0x004fc80000000000 */
[----:B------:R-:W0:Y:S01]  /*0390*/  MUFU.SQRT R11, R16 ;  /* 0x00000010000b7308 */ /* 0x000e220000002000 */
[----:B------:R-:W-:-:S07]  /*03a0*/  FADD R20, R20, 9.9999997473787516356e-06 ;  /* 0x3727c5ac14147421 */ /* 0x000fce0000000000 */
[----:B------:R-:W1:Y:S01]  /*03b0*/  MUFU.SQRT R12, R20 ;  /* 0x00000014000c7308 */ /* 0x000e620000002000 */
[C---:B0-----:R-:W-:Y:S02]  /*03c0*/  FSETP.GT.AND P1, PT, R11.reuse, 8.50705917302346158658e+37, PT ;  /* 0x7e8000000b00780b */ /* 0x041fe40003f24000 */
[----:B------:R-:W-:Y:S02]  /*03d0*/  FSETP.GEU.AND P3, PT, R11, 1.175494350822287508e-38, PT ;  /* 0x008000000b00780b */ /* 0x000fe40003f6e000 */
[C---:B-1----:R-:W-:Y:S02]  /*03e0*/  FSETP.GT.AND P2, PT, R12.reuse, 8.50705917302346158658e+37, PT ;  /* 0x7e8000000c00780b */ /* 0x042fe40003f44000 */
[----:B------:R-:W-:-:S07]  /*03f0*/  FSETP.GEU.AND P4, PT, R12, 1.175494350822287508e-38, PT ;  /* 0x008000000c00780b */ /* 0x000fce0003f8e000 */
[----:B------:R-:W-:-:S04]  /*0400*/  @P1 FMUL R11, R11, 0.25 ;  /* 0x3e8000000b0b1820 */ /* 0x000fc80000400000 */
[----:B------:R-:W-:Y:S01]  /*0410*/  @!P3 FMUL R11, R11, 16777216 ;  /* 0x4b8000000b0bb820 */ /* 0x000fe20000400000 */
[----:B------:R-:W-:-:S04]  /*0420*/  @P2 FMUL R12, R12, 0.25 ;  /* 0x3e8000000c0c2820 */ /* 0x000fc80000400000 */
[----:B------:R-:W-:Y:S01]  /*0430*/  @!P4 FMUL R12, R12, 16777216 ;  /* 0x4b8000000c0cc820 */ /* 0x000fe20000400000 */
[----:B------:R-:W0:Y:S01]  /*0440*/  MUFU.RCP R11, R11 ;  /* 0x0000000b000b7308 */ /* 0x000e220000001000 */
[----:B------:R-:W-:-:S07]  /*0450*/  FSEL R4, R5, 1, P1 ;  /* 0x3f80000005047808 */ /* 0x000fce0000800000 */
[----:B------:R-:W1:Y:S01]  /*0460*/  MUFU.RCP R12, R12 ;  /* 0x0000000c000c7308 */ /* 0x000e620000001000 */
[----:B------:R-:W-:Y:S01]  /*0470*/  FSEL R5, R5, 1, P2 ;  /* 0x3f80000005057808 */ /* 0x000fe20001000000 */
[----:B------:R-:W-:Y:S01]  /*0480*/  @!P3 FMUL R4, R4, 16777216 ;  /* 0x4b8000000404b820 */ /* 0x000fe20000400000 */
[----:B----4-:R-:W-:Y:S01]  /*0490*/  FADD R6, R21, R6 ;  /* 0x0000000615067221 */ /* 0x010fe20000000000 */
[----:B-----5:R-:W-:Y:S02]  /*04a0*/  FADD R7, R0, R7 ;  /* 0x0000000700077221 */ /* 0x020fe40000000000 */
[----:B------:R-:W-:Y:S01]  /*04b0*/  @!P4 FMUL R5, R5, 16777216 ;  /* 0x4b8000000505c820 */ /* 0x000fe20000400000 */
[----:B0-----:R-:W-:Y:S01]  /*04c0*/  FMUL R4, R11, R4 ;  /* 0x000000040b047220 */ /* 0x001fe20000400000 */
[----:B------:R-:W-:Y:S01]  /*04d0*/  FADD R19, R6, -R19 ;  /* 0x8000001306137221 */ /* 0x000fe20000000000 */
[----:B---3--:R-:W-:Y:S01]  /*04e0*/  FADD R18, R7, -R18 ;  /* 0x8000001207127221 */ /* 0x008fe20000000000 */
[----:B-1----:R-:W-:-:S02]  /*04f0*/  FMUL R5, R12, R5 ;  /* 0x000000050c057220 */ /* 0x002fc40000400000 */
[----:B------:R-:W-:Y:S02]  /*0500*/  FMUL R4, R19, R4 ;  /* 0x0000000413047220 */ /* 0x000fe40000400000 */
[----:B------:R-:W-:Y:S02]  /*0510*/  FMUL R5, R18, R5 ;  /* 0x0000000512057220 */ /* 0x000fe40000400000 */
[----:B------:R-:W-:Y:S02]  /*0520*/  FFMA R4, R4, R22, R29 ;  /* 0x0000001604047223 */ /* 0x000fe4000000001d */
[----:B------:R-:W-:Y:S01]  /*0530*/  FFMA R5, R5, R23, R10 ;  /* 0x0000001705057223 */ /* 0x000fe2000000000a */
[----:B------:R0:W-:Y:S02]  /*0540*/  @!P0 STG.E.64 desc[UR4][R8.64], R6 ;  /* 0x0000000608008986 */ /* 0x0001e4000c101b04 */
[----:B------:R-:W-:Y:S02]  /*0550*/  FSETP.GEU.AND P1, PT, R4, RZ, PT ;  /* 0x000000ff0400720b */ /* 0x000fe40003f2e000 */
[----:B------:R-:W-:-:S02]  /*0560*/  FSETP.GEU.AND P2, PT, R5, RZ, PT ;  /* 0x000000ff0500720b */ /* 0x000fc40003f4e000 */
[----:B------:R-:W-:Y:S02]  /*0570*/  FSEL R4, R4, RZ, P1 ;  /* 0x000000ff04047208 */ /* 0x000fe40000800000 */
[----:B------:R-:W-:Y:S01]  /*0580*/  FSEL R5, R5, RZ, P2 ;  /* 0x000000ff05057208 */ /* 0x000fe20001000000 */
[----:B0-----:R-:W-:Y:S08]  /*0590*/  @P0 EXIT ;  /* 0x000000000000094d */ /* 0x001ff00003800000 */
[----:B------:R-:W-:Y:S01]  /*05a0*/  STG.E.64 desc[UR4][R2.64], R4 ;  /* 0x0000000402007986 */ /* 0x000fe2000c101b04 */
[----:B------:R-:W-:Y:S05]  /*05b0*/  EXIT ;  /* 0x000000000000794d */ /* 0x000fea0003800000 */
.L_x_0:
[----:B------:R-:W-:-:S00]  /*05c0*/  BRA `(.L_x_0) ;  /* 0xfffffffc00fc7947 */ /* 0x000fc0000383ffff */
[----:B------:R-:W-:-:S00]  /*05d0*/  NOP ;  /* 0x0000000000007918 */ /* 0x000fc00000000000 */
        /* <DEDUP_REMOVED lines=10> */
.L_x_1:


//--------------------- .nv.global.init           --------------------------
	.section	.nv.global.init,"aw",@progbits
.nv.global.init:
	.type		_$_str,@object
	.size		_$_str,(_$_str_$_2 - _$_str)
_$_str:
        /*0000*/ 	.byte	0x5f, 0x5f, 0x43, 0x55, 0x44, 0x41, 0x5f, 0x46, 0x54, 0x5a, 0x00
	.type		_$_str_$_2,@object
	.size		_$_str_$_2,(.L_1 - _$_str_$_2)
_$_str_$_2:
        /*000b*/ 	.byte	0x5f, 0x5f, 0x43, 0x55, 0x44, 0x41, 0x5f, 0x50, 0x52, 0x45, 0x43, 0x5f, 0x53, 0x51, 0x52, 0x54
        /*001b*/ 	.byte	0x00
.L_1:


//--------------------- .nv.constant0.triton_poi_fused__native_batch_norm_legit_no_training_convolution_relu_62 --------------------------
	.section	.nv.constant0.triton_poi_fused__native_batch_norm_legit_no_training_convolution_relu_62,"a",@progbits
	.sectionflags	@""
	.align	4
.nv.constant0.triton_poi_fused__native_batch_norm_legit_no_training_convolution_relu_62:
	.zero		588
